//
// Generated by NVIDIA NVVM Compiler
//
// Compiler Build ID: CL-36424714
// Cuda compilation tools, release 13.0, V13.0.88
// Based on NVVM 20.0.0
//

.version 9.0
.target sm_100
.address_size 64

	// .globl	_Z5checkx
.extern .func  (.param .b32 func_retval0) vprintf
(
	.param .b64 vprintf_param_0,
	.param .b64 vprintf_param_1
)
;
.global .align 1 .b8 $str$1[3] = {78, 111};
.global .align 1 .b8 $str$2[4] = {89, 101, 115};
.global .align 1 .b8 $str$3[20] = {67, 111, 109, 112, 108, 101, 116, 101, 100, 32, 102, 111, 114, 32, 37, 108, 108, 117, 10};
.global .align 1 .b8 $str$4[12] = {69, 82, 82, 79, 82, 32, 37, 108, 108, 117, 10};

.visible .entry _Z5checkx(
	.param .u64 _Z5checkx_param_0
)
{
	.local .align 8 .b8 	__local_depot0[8];
	.reg .b64 	%SP;
	.reg .b64 	%SPL;
	.reg .pred 	%p<18>;
	.reg .b32 	%r<16>;
	.reg .b64 	%rd<44>;

	mov.u64 	%SPL, __local_depot0;
	cvta.local.u64 	%SP, %SPL;
	ld.param.u64 	%rd13, [_Z5checkx_param_0];
	add.u64 	%rd14, %SP, 0;
	add.u64 	%rd1, %SPL, 0;
	mov.u32 	%r2, %ctaid.x;
	mov.u32 	%r3, %ntid.x;
	mov.u32 	%r4, %tid.x;
	mad.lo.s32 	%r5, %r2, %r3, %r4;
	cvt.u64.u32 	%rd40, %r5;
	mov.u32 	%r6, %nctaid.x;
	mul.lo.s32 	%r1, %r3, %r6;
	setp.le.s64 	%p1, %rd13, %rd40;
	@%p1 bra 	$L__BB0_15;
	cvt.u64.u32 	%rd3, %r1;
	mov.u64 	%rd15, $str$2;
	bra.uni 	$L__BB0_3;
$L__BB0_2:
	setp.ge.s64 	%p17, %rd40, %rd13;
	@%p17 bra 	$L__BB0_15;
$L__BB0_3:
	sub.s64 	%rd5, %rd13, %rd40;
	setp.lt.s64 	%p2, %rd5, 3;
	mov.u64 	%rd43, %rd15;
	@%p2 bra 	$L__BB0_11;
	mov.b64 	%rd41, 2;
$L__BB0_5:
	or.b64  	%rd17, %rd41, %rd5;
	setp.ne.s64 	%p3, %rd17, %rd5;
	@%p3 bra 	$L__BB0_10;
	xor.b64  	%rd42, %rd41, %rd5;
	setp.ne.s64 	%p4, %rd42, 1;
	@%p4 bra 	$L__BB0_9;
	add.s64 	%rd19, %rd41, -1;
	and.b64  	%rd20, %rd41, %rd19;
	setp.eq.s64 	%p5, %rd20, 0;
	mov.b64 	%rd42, 1;
	@%p5 bra 	$L__BB0_9;
	neg.s64 	%rd21, %rd41;
	and.b64  	%rd22, %rd41, %rd21;
	add.s64 	%rd42, %rd22, 1;
$L__BB0_9:
	setp.lt.s64 	%p6, %rd42, %rd5;
	setp.gt.s64 	%p7, %rd42, 1;
	and.pred  	%p8, %p6, %p7;
	or.b64  	%rd24, %rd42, %rd41;
	setp.eq.s64 	%p9, %rd24, %rd5;
	and.pred  	%p10, %p8, %p9;
	mov.u64 	%rd43, $str$1;
	@%p10 bra 	$L__BB0_11;
$L__BB0_10:
	add.s64 	%rd41, %rd41, 1;
	setp.lt.s64 	%p11, %rd41, %rd5;
	mov.u64 	%rd43, %rd15;
	@%p11 bra 	$L__BB0_5;
$L__BB0_11:
	mad.lo.s64 	%rd26, %rd5, -1944670517645719899, 118059162071680;
	mov.b64 	{%r7, %r8}, %rd26;
	shf.r.wrap.b32 	%r9, %r8, %r7, 7;
	shf.r.wrap.b32 	%r10, %r7, %r8, 7;
	mov.b64 	%rd27, {%r10, %r9};
	setp.gt.u64 	%p12, %rd27, 1844674407370;
	@%p12 bra 	$L__BB0_13;
	st.local.u64 	[%rd1], %rd5;
	mov.u64 	%rd28, $str$3;
	cvta.global.u64 	%rd29, %rd28;
	{ // callseq 0, 0
	.param .b64 param0;
	st.param.b64 	[param0], %rd29;
	.param .b64 param1;
	st.param.b64 	[param1], %rd14;
	.param .b32 retval0;
	call.uni (retval0), 
	vprintf, 
	(
	param0, 
	param1
	);
	ld.param.b32 	%r11, [retval0];
	} // callseq 0
$L__BB0_13:
	popc.b64 	%r13, %rd5;
	setp.eq.s32 	%p13, %r13, 1;
	setp.lt.u32 	%p14, %r13, 3;
	and.b64  	%rd31, %rd5, 1;
	setp.eq.b64 	%p15, %rd31, 1;
	mov.u64 	%rd32, $str$1;
	mov.u64 	%rd33, $str$2;
	selp.b64 	%rd34, %rd33, %rd32, %p13;
	selp.b64 	%rd35, %rd33, %rd34, %p14;
	selp.b64 	%rd36, %rd35, %rd34, %p15;
	setp.eq.s64 	%p16, %rd43, %rd36;
	add.s64 	%rd40, %rd40, %rd3;
	@%p16 bra 	$L__BB0_2;
	st.local.u64 	[%rd1], %rd5;
	mov.u64 	%rd37, $str$4;
	cvta.global.u64 	%rd38, %rd37;
	{ // callseq 1, 0
	.param .b64 param0;
	st.param.b64 	[param0], %rd38;
	.param .b64 param1;
	st.param.b64 	[param1], %rd14;
	.param .b32 retval0;
	call.uni (retval0), 
	vprintf, 
	(
	param0, 
	param1
	);
	ld.param.b32 	%r14, [retval0];
	} // callseq 1
$L__BB0_15:
	ret;

}


// ===== COMPILED SASS (sm_100) =====

	.target	sm_100

	.elftype	@"ET_EXEC"


//--------------------- .note.nv.tkinfo           --------------------------
	.section	.note.nv.tkinfo,"",@"SHT_NOTE"
	.sectionflags	@"SHF_NOTE_NV_TKINFO"
	.tkinfo
        /*0018*/ 	.word	0x00000002
        /*0030*/ 	.string	""
        /*0030*/ 	.string	"ptxas"
        /*0030*/ 	.string	"Cuda compilation tools, release 13.0, V13.0.88"
        /*0030*/ 	.string	"Build cuda_13.0.r13.0/compiler.36424714_0"
        /*0030*/ 	.string	"-arch sm_100 -m 64 "



//--------------------- .note.nv.cuinfo           --------------------------
	.section	.note.nv.cuinfo,"",@"SHT_NOTE"
	.sectionflags	@"SHF_NOTE_NV_CUINFO"
        /*0018*/ 	.short	0x0002
        /*001a*/ 	.short	0x0064
        /*001c*/ 	.short	0x0082
	.zero		2


//--------------------- .nv.info                  --------------------------
	.section	.nv.info,"",@"SHT_CUDA_INFO"
	.align	4


	//----- nvinfo : EIATTR_REGCOUNT
	.align		4
        /*0000*/ 	.byte	0x04, 0x2f
        /*0002*/ 	.short	(.L_5 - .L_4)
	.align		4
.L_4:
        /*0004*/ 	.word	index@(_Z5checkx)
        /*0008*/ 	.word	0x0000001d


	//----- nvinfo : EIATTR_FRAME_SIZE
	.align		4
.L_5:
        /*000c*/ 	.byte	0x04, 0x11
        /*000e*/ 	.short	(.L_7 - .L_6)
	.align		4
.L_6:
        /*0010*/ 	.word	index@(_Z5checkx)
        /*0014*/ 	.word	0x00000008


	//----- nvinfo : EIATTR_MIN_STACK_SIZE
	.align		4
.L_7:
        /*0018*/ 	.byte	0x04, 0x12
        /*001a*/ 	.short	(.L_9 - .L_8)
	.align		4
.L_8:
        /*001c*/ 	.word	index@(_Z5checkx)
        /*0020*/ 	.word	0x00000008
.L_9:


//--------------------- .nv.compat                --------------------------
	.section	.nv.compat,"",@"SHT_CUDA_COMPAT_INFO"
	.align	4
        /*0000*/ 	.byte	0x02, 0x09, 0x00, 0x00, 0x02, 0x02, 0x01, 0x00, 0x02, 0x05, 0x05, 0x00, 0x03, 0x07, 0x01, 0x01
        /*0010*/ 	.byte	0x02, 0x03, 0x00, 0x00, 0x02, 0x06, 0x01, 0x00, 0x04, 0x0b, 0x08, 0x00, 0x09, 0x00, 0x00, 0x00
        /*0020*/ 	.byte	0x00, 0x00, 0x00, 0x00


//--------------------- .nv.info._Z5checkx        --------------------------
	.section	.nv.info._Z5checkx,"",@"SHT_CUDA_INFO"
	.sectionflags	@""
	.align	4


	//----- nvinfo : EIATTR_CUDA_API_VERSION
	.align		4
        /*0000*/ 	.byte	0x04, 0x37
        /*0002*/ 	.short	(.L_11 - .L_10)
.L_10:
        /*0004*/ 	.word	0x00000082


	//----- nvinfo : EIATTR_KPARAM_INFO
	.align		4
.L_11:
        /*0008*/ 	.byte	0x04, 0x17
        /*000a*/ 	.short	(.L_13 - .L_12)
.L_12:
        /*000c*/ 	.word	0x00000000
        /*0010*/ 	.short	0x0000
        /*0012*/ 	.short	0x0000
        /*0014*/ 	.byte	0x00, 0xf0, 0x21, 0x00


	//----- nvinfo : EIATTR_SPARSE_MMA_MASK
	.align		4
.L_13:
        /*0018*/ 	.byte	0x03, 0x50
        /*001a*/ 	.short	0x0000


	//----- nvinfo : EIATTR_MAXREG_COUNT
	.align		4
        /*001c*/ 	.byte	0x03, 0x1b
        /*001e*/ 	.short	0x00ff


	//----- nvinfo : EIATTR_EXTERNS
	.align		4
        /*0020*/ 	.byte	0x04, 0x0f
        /*0022*/ 	.short	(.L_15 - .L_14)


	//   ....[0]....
	.align		4
.L_14:
        /*0024*/ 	.word	index@(vprintf)


	//----- nvinfo : EIATTR_MERCURY_ISA_VERSION
	.align		4
.L_15:
        /*0028*/ 	.byte	0x03, 0x5f
        /*002a*/ 	.short	0x0101


	//----- nvinfo : EIATTR_VRC_CTA_INIT_COUNT
	.align		4
        /*002c*/ 	.byte	0x02, 0x4a
	.zero		1
	.zero		1


	//----- nvinfo : EIATTR_SYSCALL_OFFSETS
	.align		4
        /*0030*/ 	.byte	0x04, 0x46
        /*0032*/ 	.short	(.L_17 - .L_16)


	//   ....[0]....
.L_16:
        /*0034*/ 	.word	0x00000640


	//   ....[1]....
        /*0038*/ 	.word	0x00000880


	//----- nvinfo : EIATTR_EXIT_INSTR_OFFSETS
	.align		4
.L_17:
        /*003c*/ 	.byte	0x04, 0x1c
        /*003e*/ 	.short	(.L_19 - .L_18)


	//   ....[0]....
.L_18:
        /*0040*/ 	.word	0x000000f0


	//   ....[1]....
        /*0044*/ 	.word	0x000007c0


	//   ....[2]....
        /*0048*/ 	.word	0x00000890


	//----- nvinfo : EIATTR_CRS_STACK_SIZE
	.align		4
.L_19:
        /*004c*/ 	.byte	0x04, 0x1e
        /*004e*/ 	.short	(.L_21 - .L_20)
.L_20:
        /*0050*/ 	.word	0x00000000


	//----- nvinfo : EIATTR_CBANK_PARAM_SIZE
	.align		4
.L_21:
        /*0054*/ 	.byte	0x03, 0x19
        /*0056*/ 	.short	0x0008


	//----- nvinfo : EIATTR_PARAM_CBANK
	.align		4
        /*0058*/ 	.byte	0x04, 0x0a
        /*005a*/ 	.short	(.L_23 - .L_22)
	.align		4
.L_22:
        /*005c*/ 	.word	index@(.nv.constant0._Z5checkx)
        /*0060*/ 	.short	0x0380
        /*0062*/ 	.short	0x0008


	//----- nvinfo : EIATTR_SW_WAR
	.align		4
.L_23:
        /*0064*/ 	.byte	0x04, 0x36
        /*0066*/ 	.short	(.L_25 - .L_24)
.L_24:
        /*0068*/ 	.word	0x00000008
.L_25:


//--------------------- .nv.callgraph             --------------------------
	.section	.nv.callgraph,"",@"SHT_CUDA_CALLGRAPH"
	.align	4
	.sectionentsize	8
	.align		4
        /*0000*/ 	.word	0x00000000
	.align		4
        /*0004*/ 	.word	0xffffffff
	.align		4
        /*0008*/ 	.word	index@(_Z5checkx)
	.align		4
        /*000c*/ 	.word	index@(vprintf)
	.align		4
        /*0010*/ 	.word	0x00000000
	.align		4
        /*0014*/ 	.word	0xfffffffe
	.align		4
        /*0018*/ 	.word	0x00000000
	.align		4
        /*001c*/ 	.word	0xfffffffd
	.align		4
        /*0020*/ 	.word	0x00000000
	.align		4
        /*0024*/ 	.word	0xfffffffc


//--------------------- .nv.constant4             --------------------------
	.section	.nv.constant4,"a",@progbits
	.align	8
	.align		8
.nv.constant4:
        /*0000*/ 	.dword	vprintf
	.align		8
        /*0008*/ 	.dword	$str$1
	.align		8
        /*0010*/ 	.dword	$str$2
	.align		8
        /*0018*/ 	.dword	$str$3
	.align		8
        /*0020*/ 	.dword	$str$4


//--------------------- .text._Z5checkx           --------------------------
	.section	.text._Z5checkx,"ax",@progbits
	.align	128
        .global         _Z5checkx
        .type           _Z5checkx,@function
        .size           _Z5checkx,(.L_x_14 - _Z5checkx)
        .other          _Z5checkx,@"STO_CUDA_ENTRY STV_DEFAULT"
_Z5checkx:
.text._Z5checkx:
[----:B------:R-:W0:Y:S01]  /*0000*/  LDC R1, c[0x0][0x37c] ;  /* 0x0000df00ff017b82 */ /* 0x000e220000000800 */
[----:B------:R-:W1:Y:S01]  /*0010*/  S2R R23, SR_TID.X ;  /* 0x0000000000177919 */ /* 0x000e620000002100 */
[----:B------:R-:W2:Y:S06]  /*0020*/  LDCU UR5, c[0x0][0x2fc] ;  /* 0x00005f80ff0577ac */ /* 0x000eac0008000800 */
[----:B------:R-:W1:Y:S01]  /*0030*/  S2UR UR6, SR_CTAID.X ;  /* 0x00000000000679c3 */ /* 0x000e620000002500 */
[----:B0-----:R-:W-:Y:S01]  /*0040*/  VIADD R1, R1, 0xfffffff8 ;  /* 0xfffffff801017836 */ /* 0x001fe20000000000 */
[----:B------:R-:W0:Y:S01]  /*0050*/  LDCU.64 UR8, c[0x0][0x380] ;  /* 0x00007000ff0877ac */ /* 0x000e220008000a00 */
[----:B------:R-:W3:Y:S05]  /*0060*/  LDCU UR4, c[0x0][0x2f8] ;  /* 0x00005f00ff0477ac */ /* 0x000eea0008000800 */
[----:B------:R-:W1:Y:S01]  /*0070*/  LDC R22, c[0x0][0x360] ;  /* 0x0000d800ff167b82 */ /* 0x000e620000000800 */
[----:B------:R-:W4:Y:S01]  /*0080*/  LDCU UR7, c[0x0][0x370] ;  /* 0x00006e00ff0777ac */ /* 0x000f220008000800 */
[----:B---3--:R-:W-:-:S05]  /*0090*/  IADD3 R18, P1, PT, R1, UR4, RZ ;  /* 0x0000000401127c10 */ /* 0x008fca000ff3e0ff */
[----:B--2---:R-:W-:Y:S02]  /*00a0*/  IMAD.X R19, RZ, RZ, UR5, P1 ;  /* 0x00000005ff137e24 */ /* 0x004fe400088e06ff */
[C---:B-1----:R-:W-:Y:S02]  /*00b0*/  IMAD R23, R22.reuse, UR6, R23 ;  /* 0x0000000616177c24 */ /* 0x042fe4000f8e0217 */
[----:B----4-:R-:W-:-:S03]  /*00c0*/  IMAD R22, R22, UR7, RZ ;  /* 0x0000000716167c24 */ /* 0x010fc6000f8e02ff */
[----:B0-----:R-:W-:-:S04]  /*00d0*/  ISETP.GE.U32.AND P0, PT, R23, UR8, PT ;  /* 0x0000000817007c0c */ /* 0x001fc8000bf06070 */
[----:B------:R-:W-:-:S13]  /*00e0*/  ISETP.GE.AND.EX P0, PT, RZ, UR9, PT, P0 ;  /* 0x00000009ff007c0c */ /* 0x000fda000bf06300 */
[----:B------:R-:W-:Y:S05]  /*00f0*/  @P0 EXIT ;  /* 0x000000000000094d */ /* 0x000fea0003800000 */
[----:B------:R-:W-:Y:S01]  /*0100*/  BSSY.RECONVERGENT B7, `(.L_x_0) ;  /* 0x000006e000077945 */ /* 0x000fe20003800200 */
[----:B------:R-:W-:-:S07]  /*0110*/  IMAD.MOV.U32 R24, RZ, RZ, RZ ;  /* 0x000000ffff187224 */ /* 0x000fce00078e00ff */
.L_x_11:
[----:B------:R-:W0:Y:S01]  /*0120*/  LDCU.64 UR6, c[0x0][0x380] ;  /* 0x00007000ff0677ac */ /* 0x000e220008000a00 */
[----:B------:R-:W-:Y:S01]  /*0130*/  BSSY.RECONVERGENT B0, `(.L_x_1) ;  /* 0x000003b000007945 */ /* 0x000fe20003800200 */
[----:B-1----:R-:W1:Y:S01]  /*0140*/  LDCU.64 UR4, c[0x4][0x10] ;  /* 0x01000200ff0477ac */ /* 0x002e620008000a00 */
[----:B0-----:R-:W-:-:S04]  /*0150*/  IADD3 R16, P0, PT, -R23, UR6, RZ ;  /* 0x0000000617107c10 */ /* 0x001fc8000ff1e1ff */
[----:B------:R-:W-:Y:S01]  /*0160*/  IADD3.X R17, PT, PT, ~R24, UR7, RZ, P0, !PT ;  /* 0x0000000718117c10 */ /* 0x000fe200087fe5ff */
[----:B-1----:R-:W-:Y:S01]  /*0170*/  IMAD.U32 R25, RZ, RZ, UR4 ;  /* 0x00000004ff197e24 */ /* 0x002fe2000f8e00ff */
[----:B------:R-:W-:Y:S01]  /*0180*/  ISETP.GE.U32.AND P0, PT, R16, 0x3, PT ;  /* 0x000000031000780c */ /* 0x000fe20003f06070 */
[----:B------:R-:W-:-:S03]  /*0190*/  IMAD.U32 R26, RZ, RZ, UR5 ;  /* 0x00000005ff1a7e24 */ /* 0x000fc6000f8e00ff */
[----:B------:R-:W-:-:S13]  /*01a0*/  ISETP.GE.AND.EX P0, PT, R17, RZ, PT, P0 ;  /* 0x000000ff1100720c */ /* 0x000fda0003f06300 */
[----:B------:R-:W-:Y:S05]  /*01b0*/  @!P0 BRA `(.L_x_2) ;  /* 0x0000000000c88947 */ /* 0x000fea0003800000 */
[----:B------:R-:W0:Y:S01]  /*01c0*/  LDC R4, c[0x4][0x10] ;  /* 0x01000400ff047b82 */ /* 0x000e220000000800 */
[----:B------:R-:W-:Y:S02]  /*01d0*/  IMAD.MOV.U32 R9, RZ, RZ, 0x2 ;  /* 0x00000002ff097424 */ /* 0x000fe400078e00ff */
[----:B------:R-:W-:-:S05]  /*01e0*/  IMAD.MOV.U32 R11, RZ, RZ, RZ ;  /* 0x000000ffff0b7224 */ /* 0x000fca00078e00ff */
[----:B------:R-:W1:Y:S02]  /*01f0*/  LDC R6, c[0x4][0x14] ;  /* 0x01000500ff067b82 */ /* 0x000e640000000800 */
.L_x_7:
[-C--:B------:R-:W-:Y:S01]  /*0200*/  LOP3.LUT R3, R9, R16.reuse, RZ, 0xfc, !PT ;  /* 0x0000001009037212 */ /* 0x080fe200078efcff */
[----:B------:R-:W-:Y:S01]  /*0210*/  BSSY.RELIABLE B1, `(.L_x_3) ;  /* 0x0000025000017945 */ /* 0x000fe20003800100 */
[----:B------:R-:W-:Y:S02]  /*0220*/  LOP3.LUT R5, R11, R17, RZ, 0xfc, !PT ;  /* 0x000000110b057212 */ /* 0x000fe400078efcff */
[----:B------:R-:W-:-:S04]  /*0230*/  ISETP.NE.U32.AND P0, PT, R3, R16, PT ;  /* 0x000000100300720c */ /* 0x000fc80003f05070 */
[----:B------:R-:W-:-:S13]  /*0240*/  ISETP.NE.AND.EX P0, PT, R5, R17, PT, P0 ;  /* 0x000000110500720c */ /* 0x000fda0003f05300 */
[----:B------:R-:W-:Y:S05]  /*0250*/  @P0 BRA `(.L_x_4) ;  /* 0x0000000000800947 */ /* 0x000fea0003800000 */
[----:B------:R-:W-:Y:S01]  /*0260*/  LOP3.LUT R5, R9, R16, RZ, 0x3c, !PT ;  /* 0x0000001009057212 */ /* 0x000fe200078e3cff */
[----:B------:R-:W-:Y:S01]  /*0270*/  BSSY.RECONVERGENT B2, `(.L_x_5) ;  /* 0x0000011000027945 */ /* 0x000fe20003800200 */
[----:B------:R-:W-:Y:S02]  /*0280*/  LOP3.LUT R7, R11, R17, RZ, 0x3c, !PT ;  /* 0x000000110b077212 */ /* 0x000fe400078e3cff */
[----:B------:R-:W-:-:S04]  /*0290*/  ISETP.NE.U32.AND P0, PT, R5, 0x1, PT ;  /* 0x000000010500780c */ /* 0x000fc80003f05070 */
[----:B------:R-:W-:-:S13]  /*02a0*/  ISETP.NE.AND.EX P0, PT, R7, RZ, PT, P0 ;  /* 0x000000ff0700720c */ /* 0x000fda0003f05300 */
[----:B------:R-:W-:Y:S05]  /*02b0*/  @P0 BRA `(.L_x_6) ;  /* 0x0000000000300947 */ /* 0x000fea0003800000 */
[C---:B------:R-:W-:Y:S01]  /*02c0*/  IADD3 R0, P1, PT, R9.reuse, -0x1, RZ ;  /* 0xffffffff09007810 */ /* 0x040fe20007f3e0ff */
[----:B------:R-:W-:Y:S02]  /*02d0*/  IMAD.MOV.U32 R5, RZ, RZ, 0x1 ;  /* 0x00000001ff057424 */ /* 0x000fe400078e00ff */
[----:B------:R-:W-:Y:S01]  /*02e0*/  IMAD.MOV.U32 R7, RZ, RZ, RZ ;  /* 0x000000ffff077224 */ /* 0x000fe200078e00ff */
[----:B------:R-:W-:Y:S02]  /*02f0*/  LOP3.LUT P0, RZ, R9, R0, RZ, 0xc0, !PT ;  /* 0x0000000009ff7212 */ /* 0x000fe4000780c0ff */
[----:B------:R-:W-:-:S04]  /*0300*/  IADD3.X R0, PT, PT, R11, -0x1, RZ, P1, !PT ;  /* 0xffffffff0b007810 */ /* 0x000fc80000ffe4ff */
[----:B------:R-:W-:-:S13]  /*0310*/  LOP3.LUT P0, RZ, R11, R0, RZ, 0xc0, P0 ;  /* 0x000000000bff7212 */ /* 0x000fda000000c0ff */
[----:B------:R-:W-:-:S04]  /*0320*/  @P0 IADD3 R0, P1, PT, RZ, -R9, RZ ;  /* 0x80000009ff000210 */ /* 0x000fc80007f3e0ff */
[----:B------:R-:W-:Y:S01]  /*0330*/  @P0 LOP3.LUT R0, R9, R0, RZ, 0xc0, !PT ;  /* 0x0000000009000212 */ /* 0x000fe200078ec0ff */
[----:B------:R-:W-:-:S03]  /*0340*/  @P0 IMAD.X R2, RZ, RZ, ~R11, P1 ;  /* 0x000000ffff020224 */ /* 0x000fc600008e0e0b */
[----:B------:R-:W-:Y:S02]  /*0350*/  @P0 IADD3 R5, P1, PT, R0, 0x1, RZ ;  /* 0x0000000100050810 */ /* 0x000fe40007f3e0ff */
[----:B------:R-:W-:-:S05]  /*0360*/  @P0 LOP3.LUT R0, R11, R2, RZ, 0xc0, !PT ;  /* 0x000000020b000212 */ /* 0x000fca00078ec0ff */
[----:B------:R-:W-:-:S07]  /*0370*/  @P0 IMAD.X R7, RZ, RZ, R0, P1 ;  /* 0x000000ffff070224 */ /* 0x000fce00008e0600 */
.L_x_6:
[----:B------:R-:W-:Y:S05]  /*0380*/  BSYNC.RECONVERGENT B2 ;  /* 0x0000000000027941 */ /* 0x000fea0003800200 */
.L_x_5:
[C---:B------:R-:W-:Y:S01]  /*0390*/  LOP3.LUT R3, R5.reuse, R9, RZ, 0xfc, !PT ;  /* 0x0000000905037212 */ /* 0x040fe200078efcff */
[----:B------:R-:W2:Y:S01]  /*03a0*/  LDCU.64 UR4, c[0x4][0x8] ;  /* 0x01000100ff0477ac */ /* 0x000ea20008000a00 */
[----:B------:R-:W-:Y:S02]  /*03b0*/  ISETP.GT.U32.AND P2, PT, R5, 0x1, PT ;  /* 0x000000010500780c */ /* 0x000fe40003f44070 */
[-C--:B------:R-:W-:Y:S02]  /*03c0*/  ISETP.EQ.U32.AND P0, PT, R3, R16.reuse, PT ;  /* 0x000000100300720c */ /* 0x080fe40003f02070 */
[----:B------:R-:W-:Y:S02]  /*03d0*/  ISETP.LT.U32.AND P1, PT, R5, R16, PT ;  /* 0x000000100500720c */ /* 0x000fe40003f21070 */
[C---:B------:R-:W-:Y:S02]  /*03e0*/  ISETP.GT.AND.EX P2, PT, R7.reuse, RZ, PT, P2 ;  /* 0x000000ff0700720c */ /* 0x040fe40003f44320 */
[----:B------:R-:W-:-:S02]  /*03f0*/  LOP3.LUT R3, R7, R11, RZ, 0xfc, !PT ;  /* 0x0000000b07037212 */ /* 0x000fc400078efcff */
[-C--:B------:R-:W-:Y:S02]  /*0400*/  ISETP.LT.AND.EX P1, PT, R7, R17.reuse, P2, P1 ;  /* 0x000000110700720c */ /* 0x080fe40001721310 */
[----:B------:R-:W-:Y:S01]  /*0410*/  ISETP.EQ.AND.EX P0, PT, R3, R17, PT, P0 ;  /* 0x000000110300720c */ /* 0x000fe20003f02300 */
[----:B--2---:R-:W-:Y:S02]  /*0420*/  IMAD.U32 R25, RZ, RZ, UR4 ;  /* 0x00000004ff197e24 */ /* 0x004fe4000f8e00ff */
[----:B------:R-:W-:-:S10]  /*0430*/  IMAD.U32 R26, RZ, RZ, UR5 ;  /* 0x00000005ff1a7e24 */ /* 0x000fd4000f8e00ff */
[----:B------:R-:W-:Y:S05]  /*0440*/  @P1 BREAK.RELIABLE P0, B1 ;  /* 0x0000000000011942 */ /* 0x000fea0000000100 */
[----:B------:R-:W-:Y:S05]  /*0450*/  @P1 BRA P0, `(.L_x_2) ;  /* 0x0000000000201947 */ /* 0x000fea0000000000 */
.L_x_4:
[----:B------:R-:W-:Y:S05]  /*0460*/  BSYNC.RELIABLE B1 ;  /* 0x0000000000017941 */ /* 0x000fea0003800100 */
.L_x_3:
[----:B------:R-:W-:-:S05]  /*0470*/  IADD3 R9, P0, PT, R9, 0x1, RZ ;  /* 0x0000000109097810 */ /* 0x000fca0007f1e0ff */
[----:B------:R-:W-:Y:S01]  /*0480*/  IMAD.X R11, RZ, RZ, R11, P0 ;  /* 0x000000ffff0b7224 */ /* 0x000fe200000e060b */
[----:B------:R-:W-:-:S04]  /*0490*/  ISETP.GE.U32.AND P0, PT, R9, R16, PT ;  /* 0x000000100900720c */ /* 0x000fc80003f06070 */
[----:B------:R-:W-:-:S13]  /*04a0*/  ISETP.GE.AND.EX P0, PT, R11, R17, PT, P0 ;  /* 0x000000110b00720c */ /* 0x000fda0003f06300 */
[----:B------:R-:W-:Y:S05]  /*04b0*/  @!P0 BRA `(.L_x_7) ;  /* 0xfffffffc00508947 */ /* 0x000fea000383ffff */
[----:B0-----:R-:W-:Y:S02]  /*04c0*/  IMAD.MOV.U32 R25, RZ, RZ, R4 ;  /* 0x000000ffff197224 */ /* 0x001fe400078e0004 */
[----:B-1----:R-:W-:-:S07]  /*04d0*/  IMAD.MOV.U32 R26, RZ, RZ, R6 ;  /* 0x000000ffff1a7224 */ /* 0x002fce00078e0006 */
.L_x_2:
[----:B------:R-:W-:Y:S05]  /*04e0*/  BSYNC.RECONVERGENT B0 ;  /* 0x0000000000007941 */ /* 0x000fea0003800200 */
.L_x_1:
[----:B------:R-:W-:Y:S01]  /*04f0*/  IMAD.MOV.U32 R2, RZ, RZ, -0x35950d80 ;  /* 0xca6af280ff027424 */ /* 0x000fe200078e00ff */
[----:B------:R-:W-:Y:S01]  /*0500*/  BSSY.RECONVERGENT B6, `(.L_x_8) ;  /* 0x0000015000067945 */ /* 0x000fe20003800200 */
[----:B------:R-:W-:Y:S02]  /*0510*/  IMAD.MOV.U32 R3, RZ, RZ, 0x6b5f ;  /* 0x00006b5fff037424 */ /* 0x000fe400078e00ff */
[----:B------:R-:W-:Y:S02]  /*0520*/  IMAD R5, R17, -0x5172b95b, RZ ;  /* 0xae8d46a511057824 */ /* 0x000fe400078e02ff */
[----:B------:R-:W-:-:S04]  /*0530*/  IMAD.WIDE.U32 R2, R16, -0x5172b95b, R2 ;  /* 0xae8d46a510027825 */ /* 0x000fc800078e0002 */
[----:B------:R-:W-:-:S04]  /*0540*/  IMAD R5, R16, -0x1afcdb89, R5 ;  /* 0xe503247710057824 */ /* 0x000fc800078e0205 */
[----:B------:R-:W-:-:S05]  /*0550*/  IMAD.IADD R3, R3, 0x1, R5 ;  /* 0x0000000103037824 */ /* 0x000fca00078e0205 */
[----:B------:R-:W-:Y:S02]  /*0560*/  SHF.R.W.U32 R0, R2, 0x7, R3 ;  /* 0x0000000702007819 */ /* 0x000fe40000001e03 */
[----:B------:R-:W-:Y:S02]  /*0570*/  SHF.R.W.U32 R2, R3, 0x7, R2 ;  /* 0x0000000703027819 */ /* 0x000fe40000001e02 */
[----:B------:R-:W-:-:S04]  /*0580*/  ISETP.GT.U32.AND P0, PT, R0, 0x7f29abca, PT ;  /* 0x7f29abca0000780c */ /* 0x000fc80003f04070 */
[----:B------:R-:W-:-:S13]  /*0590*/  ISETP.GT.U32.AND.EX P0, PT, R2, 0x1ad, PT, P0 ;  /* 0x000001ad0200780c */ /* 0x000fda0003f04100 */
[----:B------:R-:W-:Y:S05]  /*05a0*/  @P0 BRA `(.L_x_9) ;  /* 0x0000000000280947 */ /* 0x000fea0003800000 */
[----:B------:R-:W-:Y:S01]  /*05b0*/  MOV R2, 0x0 ;  /* 0x0000000000027802 */ /* 0x000fe20000000f00 */
[----:B------:R2:W-:Y:S01]  /*05c0*/  STL.64 [R1], R16 ;  /* 0x0000001001007387 */ /* 0x0005e20000100a00 */
[----:B------:R-:W0:Y:S01]  /*05d0*/  LDCU.64 UR4, c[0x4][0x18] ;  /* 0x01000300ff0477ac */ /* 0x000e220008000a00 */
[----:B-1----:R-:W-:Y:S02]  /*05e0*/  IMAD.MOV.U32 R6, RZ, RZ, R18 ;  /* 0x000000ffff067224 */ /* 0x002fe400078e0012 */
[----:B------:R-:W-:Y:S01]  /*05f0*/  IMAD.MOV.U32 R7, RZ, RZ, R19 ;  /* 0x000000ffff077224 */ /* 0x000fe200078e0013 */
[----:B------:R-:W1:Y:S01]  /*0600*/  LDC.64 R2, c[0x4][R2] ;  /* 0x0100000002027b82 */ /* 0x000e620000000a00 */
[----:B0-----:R-:W-:Y:S02]  /*0610*/  IMAD.U32 R4, RZ, RZ, UR4 ;  /* 0x00000004ff047e24 */ /* 0x001fe4000f8e00ff */
[----:B--2---:R-:W-:-:S07]  /*0620*/  IMAD.U32 R5, RZ, RZ, UR5 ;  /* 0x00000005ff057e24 */ /* 0x004fce000f8e00ff */
[----:B------:R-:W-:-:S07]  /*0630*/  LEPC R20, `(.L_x_9) ;  /* 0x000000001014794e */ /* 0x000fce0000000000 */
[----:B-1----:R-:W-:Y:S05]  /*0640*/  CALL.ABS.NOINC R2 ;  /* 0x0000000002007343 */ /* 0x002fea0003c00000 */
.L_x_9:
[----:B------:R-:W-:Y:S05]  /*0650*/  BSYNC.RECONVERGENT B6 ;  /* 0x0000000000067941 */ /* 0x000fea0003800200 */
.L_x_8:
[----:B------:R-:W-:Y:S01]  /*0660*/  POPC R0, R16 ;  /* 0x0000001000007309 */ /* 0x000fe20000000000 */
[----:B------:R-:W2:Y:S01]  /*0670*/  LDC.64 R2, c[0x4][0x10] ;  /* 0x01000400ff027b82 */ /* 0x000ea20000000a00 */
[----:B------:R-:W2:Y:S01]  /*0680*/  LDCU.64 UR4, c[0x4][0x8] ;  /* 0x01000100ff0477ac */ /* 0x000ea20008000a00 */
[----:B0-----:R-:W-:-:S04]  /*0690*/  LOP3.LUT R4, R16, 0x1, RZ, 0xc0, !PT ;  /* 0x0000000110047812 */ /* 0x001fc800078ec0ff */
[----:B------:R-:W-:Y:S01]  /*06a0*/  ISETP.NE.U32.AND P0, PT, R4, 0x1, PT ;  /* 0x000000010400780c */ /* 0x000fe20003f05070 */
[----:B------:R-:W0:Y:S03]  /*06b0*/  POPC R5, R17 ;  /* 0x0000001100057309 */ /* 0x000e260000000000 */
[----:B------:R-:W-:Y:S01]  /*06c0*/  ISETP.NE.U32.AND.EX P0, PT, RZ, RZ, PT, P0 ;  /* 0x000000ffff00720c */ /* 0x000fe20003f05100 */
[----:B0-----:R-:W-:-:S05]  /*06d0*/  IMAD.IADD R0, R0, 0x1, R5 ;  /* 0x0000000100007824 */ /* 0x001fca00078e0205 */
[C---:B------:R-:W-:Y:S02]  /*06e0*/  ISETP.NE.AND P1, PT, R0.reuse, 0x1, PT ;  /* 0x000000010000780c */ /* 0x040fe40003f25270 */
[----:B------:R-:W-:Y:S02]  /*06f0*/  ISETP.GE.U32.AND P2, PT, R0, 0x3, PT ;  /* 0x000000030000780c */ /* 0x000fe40003f46070 */
[----:B--2---:R-:W-:Y:S02]  /*0700*/  SEL R0, R2, UR4, !P1 ;  /* 0x0000000402007c07 */ /* 0x004fe4000c800000 */
[----:B------:R-:W-:Y:S02]  /*0710*/  SEL R4, R3, UR5, !P1 ;  /* 0x0000000503047c07 */ /* 0x000fe4000c800000 */
[----:B------:R-:W-:Y:S02]  /*0720*/  @!P0 SEL R0, R0, R2, P2 ;  /* 0x0000000200008207 */ /* 0x000fe40001000000 */
[----:B------:R-:W-:-:S02]  /*0730*/  @!P0 SEL R4, R4, R3, P2 ;  /* 0x0000000304048207 */ /* 0x000fc40001000000 */
[----:B------:R-:W-:Y:S02]  /*0740*/  ISETP.NE.U32.AND P0, PT, R25, R0, PT ;  /* 0x000000001900720c */ /* 0x000fe40003f05070 */
[----:B------:R-:W-:Y:S02]  /*0750*/  IADD3 R23, P1, PT, R22, R23, RZ ;  /* 0x0000001716177210 */ /* 0x000fe40007f3e0ff */
[----:B------:R-:W-:-:S03]  /*0760*/  ISETP.NE.AND.EX P0, PT, R26, R4, PT, P0 ;  /* 0x000000041a00720c */ /* 0x000fc60003f05300 */
[----:B------:R-:W-:-:S10]  /*0770*/  IMAD.X R24, RZ, RZ, R24, P1 ;  /* 0x000000ffff187224 */ /* 0x000fd400008e0618 */
[----:B------:R-:W-:Y:S05]  /*0780*/  @P0 BRA `(.L_x_10) ;  /* 0x0000000000140947 */ /* 0x000fea0003800000 */
[----:B------:R-:W0:Y:S02]  /*0790*/  LDCU.64 UR4, c[0x0][0x380] ;  /* 0x00007000ff0477ac */ /* 0x000e240008000a00 */
[----:B0-----:R-:W-:-:S04]  /*07a0*/  ISETP.GE.U32.AND P0, PT, R23, UR4, PT ;  /* 0x0000000417007c0c */ /* 0x001fc8000bf06070 */
[----:B------:R-:W-:-:S13]  /*07b0*/  ISETP.GE.AND.EX P0, PT, R24, UR5, PT, P0 ;  /* 0x0000000518007c0c */ /* 0x000fda000bf06300 */
[----:B------:R-:W-:Y:S05]  /*07c0*/  @P0 EXIT ;  /* 0x000000000000094d */ /* 0x000fea0003800000 */
[----:B------:R-:W-:Y:S05]  /*07d0*/  BRA `(.L_x_11) ;  /* 0xfffffff800507947 */ /* 0x000fea000383ffff */
.L_x_10:
[----:B------:R-:W-:Y:S05]  /*07e0*/  BSYNC.RECONVERGENT B7 ;  /* 0x0000000000077941 */ /* 0x000fea0003800200 */
.L_x_0:
[----:B------:R-:W-:Y:S01]  /*07f0*/  MOV R0, 0x0 ;  /* 0x0000000000007802 */ /* 0x000fe20000000f00 */
[----:B------:R0:W-:Y:S01]  /*0800*/  STL.64 [R1], R16 ;  /* 0x0000001001007387 */ /* 0x0001e20000100a00 */
[----:B------:R-:W2:Y:S01]  /*0810*/  LDCU.64 UR4, c[0x4][0x20] ;  /* 0x01000400ff0477ac */ /* 0x000ea20008000a00 */
[----:B-1----:R-:W-:Y:S01]  /*0820*/  IMAD.MOV.U32 R6, RZ, RZ, R18 ;  /* 0x000000ffff067224 */ /* 0x002fe200078e0012 */
[----:B------:R0:W1:Y:S01]  /*0830*/  LDC.64 R2, c[0x4][R0] ;  /* 0x0100000000027b82 */ /* 0x0000620000000a00 */
[----:B------:R-:W-:Y:S02]  /*0840*/  IMAD.MOV.U32 R7, RZ, RZ, R19 ;  /* 0x000000ffff077224 */ /* 0x000fe400078e0013 */
[----:B--2---:R-:W-:Y:S02]  /*0850*/  IMAD.U32 R4, RZ, RZ, UR4 ;  /* 0x00000004ff047e24 */ /* 0x004fe4000f8e00ff */
[----:B0-----:R-:W-:-:S07]  /*0860*/  IMAD.U32 R5, RZ, RZ, UR5 ;  /* 0x00000005ff057e24 */ /* 0x001fce000f8e00ff */
[----:B------:R-:W-:-:S07]  /*0870*/  LEPC R20, `(.L_x_12) ;  /* 0x000000001014794e */ /* 0x000fce0000000000 */
[----:B-1----:R-:W-:Y:S05]  /*0880*/  CALL.ABS.NOINC R2 ;  /* 0x0000000002007343 */ /* 0x002fea0003c00000 */
.L_x_12:
[----:B------:R-:W-:Y:S05]  /*0890*/  EXIT ;  /* 0x000000000000794d */ /* 0x000fea0003800000 */
.L_x_13:
[----:B------:R-:W-:-:S00]  /*08a0*/  BRA `(.L_x_13) ;  /* 0xfffffffc00fc7947 */ /* 0x000fc0000383ffff */
[----:B------:R-:W-:-:S00]  /*08b0*/  NOP ;  /* 0x0000000000007918 */ /* 0x000fc00000000000 */
        /* <DEDUP_REMOVED lines=12> */
.L_x_14:


//--------------------- .nv.global.init           --------------------------
	.section	.nv.global.init,"aw",@progbits
.nv.global.init:
	.type		$str$1,@object
	.size		$str$1,($str$2 - $str$1)
$str$1:
        /*0000*/ 	.byte	0x4e, 0x6f, 0x00
	.type		$str$2,@object
	.size		$str$2,($str$4 - $str$2)
$str$2:
        /*0003*/ 	.byte	0x59, 0x65, 0x73, 0x00
	.type		$str$4,@object
	.size		$str$4,($str$3 - $str$4)
$str$4:
        /*0007*/ 	.byte	0x45, 0x52, 0x52, 0x4f, 0x52, 0x20, 0x25, 0x6c, 0x6c, 0x75, 0x0a, 0x00
	.type		$str$3,@object
	.size		$str$3,(.L_2 - $str$3)
$str$3:
        /*0013*/ 	.byte	0x43, 0x6f, 0x6d, 0x70, 0x6c, 0x65, 0x74, 0x65, 0x64, 0x20, 0x66, 0x6f, 0x72, 0x20, 0x25, 0x6c
        /*0023*/ 	.byte	0x6c, 0x75, 0x0a, 0x00
.L_2:


//--------------------- .nv.shared.reserved.0     --------------------------
	.section	.nv.shared.reserved.0,"aw",@nobits
	.weak		__nv_reservedSMEM_offset_0_alias
	.size		__nv_reservedSMEM_offset_0_alias, 0, 64
	.other		__nv_reservedSMEM_offset_0_alias,@"STO_CUDA_RESERVED_SHARED STV_DEFAULT"
__nv_reservedSMEM_offset_0_alias:
	.zero		0
	.zero		64


//--------------------- .nv.constant0._Z5checkx   --------------------------
	.section	.nv.constant0._Z5checkx,"a",@progbits
	.sectionflags	@""
	.align	4
.nv.constant0._Z5checkx:
	.zero		904


//--------------------- SYMBOLS --------------------------

	.type		.nv.reservedSmem.offset0,@object
	.size		.nv.reservedSmem.offset0,0x4
	.type		vprintf,@function
